//
// Generated by NVIDIA NVVM Compiler
//
// Compiler Build ID: CL-36424714
// Cuda compilation tools, release 13.0, V13.0.88
// Based on NVVM 20.0.0
//

.version 9.0
.target sm_100
.address_size 64

	// .globl	_Z8getmaxcuPjS_S_
.extern .shared .align 16 .b8 sdata[];

.visible .entry _Z8getmaxcuPjS_S_(
	.param .u64 .ptr .align 1 _Z8getmaxcuPjS_S__param_0,
	.param .u64 .ptr .align 1 _Z8getmaxcuPjS_S__param_1,
	.param .u64 .ptr .align 1 _Z8getmaxcuPjS_S__param_2
)
{
	.reg .pred 	%p<3>;
	.reg .b32 	%r<12>;
	.reg .b64 	%rd<11>;

	ld.param.u64 	%rd1, [_Z8getmaxcuPjS_S__param_0];
	ld.param.u64 	%rd2, [_Z8getmaxcuPjS_S__param_1];
	ld.param.u64 	%rd3, [_Z8getmaxcuPjS_S__param_2];
	cvta.to.global.u64 	%rd4, %rd3;
	ld.global.u32 	%r5, [%rd4];
	mov.u32 	%r1, %tid.x;
	mov.u32 	%r2, %ctaid.x;
	mov.u32 	%r6, %ntid.x;
	mad.lo.s32 	%r3, %r2, %r6, %r1;
	shl.b32 	%r7, %r1, 2;
	mov.u32 	%r8, sdata;
	add.s32 	%r4, %r8, %r7;
	mov.b32 	%r9, 0;
	st.shared.u32 	[%r4], %r9;
	setp.ge.u32 	%p1, %r3, %r5;
	@%p1 bra 	$L__BB0_2;
	cvta.to.global.u64 	%rd5, %rd1;
	mul.wide.u32 	%rd6, %r3, 4;
	add.s64 	%rd7, %rd5, %rd6;
	ld.global.u32 	%r10, [%rd7];
	st.shared.u32 	[%r4], %r10;
$L__BB0_2:
	bar.sync 	0;
	setp.ne.s32 	%p2, %r1, 0;
	@%p2 bra 	$L__BB0_4;
	ld.shared.u32 	%r11, [sdata];
	cvta.to.global.u64 	%rd8, %rd2;
	mul.wide.u32 	%rd9, %r2, 4;
	add.s64 	%rd10, %rd8, %rd9;
	st.global.u32 	[%rd10], %r11;
$L__BB0_4:
	ret;

}
	// .globl	_Z10finalmaxcuPjS_
.visible .entry _Z10finalmaxcuPjS_(
	.param .u64 .ptr .align 1 _Z10finalmaxcuPjS__param_0,
	.param .u64 .ptr .align 1 _Z10finalmaxcuPjS__param_1
)
{
	.reg .pred 	%p<3>;
	.reg .b32 	%r<9>;
	.reg .b64 	%rd<7>;

	ld.param.u64 	%rd1, [_Z10finalmaxcuPjS__param_0];
	ld.param.u64 	%rd2, [_Z10finalmaxcuPjS__param_1];
	mov.u32 	%r1, %tid.x;
	shl.b32 	%r3, %r1, 2;
	mov.u32 	%r4, sdata;
	add.s32 	%r2, %r4, %r3;
	mov.b32 	%r5, 0;
	st.shared.u32 	[%r2], %r5;
	mov.u32 	%r6, %ntid.x;
	setp.ge.u32 	%p1, %r1, %r6;
	@%p1 bra 	$L__BB1_2;
	cvta.to.global.u64 	%rd3, %rd1;
	mul.wide.u32 	%rd4, %r1, 4;
	add.s64 	%rd5, %rd3, %rd4;
	ld.global.u32 	%r7, [%rd5];
	st.shared.u32 	[%r2], %r7;
$L__BB1_2:
	bar.sync 	0;
	setp.ne.s32 	%p2, %r1, 0;
	@%p2 bra 	$L__BB1_4;
	ld.shared.u32 	%r8, [sdata];
	cvta.to.global.u64 	%rd6, %rd2;
	st.global.u32 	[%rd6], %r8;
$L__BB1_4:
	ret;

}


// ===== COMPILED SASS (sm_100) =====

	.target	sm_100

	.elftype	@"ET_EXEC"


//--------------------- .note.nv.tkinfo           --------------------------
	.section	.note.nv.tkinfo,"",@"SHT_NOTE"
	.sectionflags	@"SHF_NOTE_NV_TKINFO"
	.tkinfo
        /*0018*/ 	.word	0x00000002
        /*0030*/ 	.string	""
        /*0030*/ 	.string	"ptxas"
        /*0030*/ 	.string	"Cuda compilation tools, release 13.0, V13.0.88"
        /*0030*/ 	.string	"Build cuda_13.0.r13.0/compiler.36424714_0"
        /*0030*/ 	.string	"-arch sm_100 -m 64 "



//--------------------- .note.nv.cuinfo           --------------------------
	.section	.note.nv.cuinfo,"",@"SHT_NOTE"
	.sectionflags	@"SHF_NOTE_NV_CUINFO"
        /*0018*/ 	.short	0x0002
        /*001a*/ 	.short	0x0064
        /*001c*/ 	.short	0x0082
	.zero		2


//--------------------- .nv.info                  --------------------------
	.section	.nv.info,"",@"SHT_CUDA_INFO"
	.align	4


	//----- nvinfo : EIATTR_REGCOUNT
	.align		4
        /*0000*/ 	.byte	0x04, 0x2f
        /*0002*/ 	.short	(.L_1 - .L_0)
	.align		4
.L_0:
        /*0004*/ 	.word	index@(_Z8getmaxcuPjS_S_)
        /*0008*/ 	.word	0x0000000e


	//----- nvinfo : EIATTR_FRAME_SIZE
	.align		4
.L_1:
        /*000c*/ 	.byte	0x04, 0x11
        /*000e*/ 	.short	(.L_3 - .L_2)
	.align		4
.L_2:
        /*0010*/ 	.word	index@(_Z8getmaxcuPjS_S_)
        /*0014*/ 	.word	0x00000000


	//----- nvinfo : EIATTR_REGCOUNT
	.align		4
.L_3:
        /*0018*/ 	.byte	0x04, 0x2f
        /*001a*/ 	.short	(.L_5 - .L_4)
	.align		4
.L_4:
        /*001c*/ 	.word	index@(_Z10finalmaxcuPjS_)
        /*0020*/ 	.word	0x0000000a


	//----- nvinfo : EIATTR_FRAME_SIZE
	.align		4
.L_5:
        /*0024*/ 	.byte	0x04, 0x11
        /*0026*/ 	.short	(.L_7 - .L_6)
	.align		4
.L_6:
        /*0028*/ 	.word	index@(_Z10finalmaxcuPjS_)
        /*002c*/ 	.word	0x00000000


	//----- nvinfo : EIATTR_MIN_STACK_SIZE
	.align		4
.L_7:
        /*0030*/ 	.byte	0x04, 0x12
        /*0032*/ 	.short	(.L_9 - .L_8)
	.align		4
.L_8:
        /*0034*/ 	.word	index@(_Z10finalmaxcuPjS_)
        /*0038*/ 	.word	0x00000000


	//----- nvinfo : EIATTR_MIN_STACK_SIZE
	.align		4
.L_9:
        /*003c*/ 	.byte	0x04, 0x12
        /*003e*/ 	.short	(.L_11 - .L_10)
	.align		4
.L_10:
        /*0040*/ 	.word	index@(_Z8getmaxcuPjS_S_)
        /*0044*/ 	.word	0x00000000
.L_11:


//--------------------- .nv.compat                --------------------------
	.section	.nv.compat,"",@"SHT_CUDA_COMPAT_INFO"
	.align	4
        /*0000*/ 	.byte	0x02, 0x09, 0x00, 0x00, 0x02, 0x02, 0x01, 0x00, 0x02, 0x05, 0x05, 0x00, 0x03, 0x07, 0x01, 0x01
        /*0010*/ 	.byte	0x02, 0x03, 0x00, 0x00, 0x02, 0x06, 0x01, 0x00, 0x04, 0x0b, 0x08, 0x00, 0x09, 0x00, 0x00, 0x00
        /*0020*/ 	.byte	0x00, 0x00, 0x00, 0x00


//--------------------- .nv.info._Z10finalmaxcuPjS_ --------------------------
	.section	.nv.info._Z10finalmaxcuPjS_,"",@"SHT_CUDA_INFO"
	.sectionflags	@""
	.align	4


	//----- nvinfo : EIATTR_CUDA_API_VERSION
	.align		4
        /*0000*/ 	.byte	0x04, 0x37
        /*0002*/ 	.short	(.L_13 - .L_12)
.L_12:
        /*0004*/ 	.word	0x00000082


	//----- nvinfo : EIATTR_KPARAM_INFO
	.align		4
.L_13:
        /*0008*/ 	.byte	0x04, 0x17
        /*000a*/ 	.short	(.L_15 - .L_14)
.L_14:
        /*000c*/ 	.word	0x00000000
        /*0010*/ 	.short	0x0001
        /*0012*/ 	.short	0x0008
        /*0014*/ 	.byte	0x00, 0xf5, 0x21, 0x00


	//----- nvinfo : EIATTR_KPARAM_INFO
	.align		4
.L_15:
        /*0018*/ 	.byte	0x04, 0x17
        /*001a*/ 	.short	(.L_17 - .L_16)
.L_16:
        /*001c*/ 	.word	0x00000000
        /*0020*/ 	.short	0x0000
        /*0022*/ 	.short	0x0000
        /*0024*/ 	.byte	0x00, 0xf5, 0x21, 0x00


	//----- nvinfo : EIATTR_SPARSE_MMA_MASK
	.align		4
.L_17:
        /*0028*/ 	.byte	0x03, 0x50
        /*002a*/ 	.short	0x0000


	//----- nvinfo : EIATTR_MAXREG_COUNT
	.align		4
        /*002c*/ 	.byte	0x03, 0x1b
        /*002e*/ 	.short	0x00ff


	//----- nvinfo : EIATTR_NUM_BARRIERS
	.align		4
        /*0030*/ 	.byte	0x02, 0x4c
        /*0032*/ 	.byte	0x01
	.zero		1


	//----- nvinfo : EIATTR_MERCURY_ISA_VERSION
	.align		4
        /*0034*/ 	.byte	0x03, 0x5f
        /*0036*/ 	.short	0x0101


	//----- nvinfo : EIATTR_VRC_CTA_INIT_COUNT
	.align		4
        /*0038*/ 	.byte	0x02, 0x4a
	.zero		1
	.zero		1


	//----- nvinfo : EIATTR_EXIT_INSTR_OFFSETS
	.align		4
        /*003c*/ 	.byte	0x04, 0x1c
        /*003e*/ 	.short	(.L_19 - .L_18)


	//   ....[0]....
.L_18:
        /*0040*/ 	.word	0x00000100


	//   ....[1]....
        /*0044*/ 	.word	0x00000140


	//----- nvinfo : EIATTR_CBANK_PARAM_SIZE
	.align		4
.L_19:
        /*0048*/ 	.byte	0x03, 0x19
        /*004a*/ 	.short	0x0010


	//----- nvinfo : EIATTR_PARAM_CBANK
	.align		4
        /*004c*/ 	.byte	0x04, 0x0a
        /*004e*/ 	.short	(.L_21 - .L_20)
	.align		4
.L_20:
        /*0050*/ 	.word	index@(.nv.constant0._Z10finalmaxcuPjS_)
        /*0054*/ 	.short	0x0380
        /*0056*/ 	.short	0x0010


	//----- nvinfo : EIATTR_SW_WAR
	.align		4
.L_21:
        /*0058*/ 	.byte	0x04, 0x36
        /*005a*/ 	.short	(.L_23 - .L_22)
.L_22:
        /*005c*/ 	.word	0x00000008
.L_23:


//--------------------- .nv.info._Z8getmaxcuPjS_S_ --------------------------
	.section	.nv.info._Z8getmaxcuPjS_S_,"",@"SHT_CUDA_INFO"
	.sectionflags	@""
	.align	4


	//----- nvinfo : EIATTR_CUDA_API_VERSION
	.align		4
        /*0000*/ 	.byte	0x04, 0x37
        /*0002*/ 	.short	(.L_25 - .L_24)
.L_24:
        /*0004*/ 	.word	0x00000082


	//----- nvinfo : EIATTR_KPARAM_INFO
	.align		4
.L_25:
        /*0008*/ 	.byte	0x04, 0x17
        /*000a*/ 	.short	(.L_27 - .L_26)
.L_26:
        /*000c*/ 	.word	0x00000000
        /*0010*/ 	.short	0x0002
        /*0012*/ 	.short	0x0010
        /*0014*/ 	.byte	0x00, 0xf5, 0x21, 0x00


	//----- nvinfo : EIATTR_KPARAM_INFO
	.align		4
.L_27:
        /*0018*/ 	.byte	0x04, 0x17
        /*001a*/ 	.short	(.L_29 - .L_28)
.L_28:
        /*001c*/ 	.word	0x00000000
        /*0020*/ 	.short	0x0001
        /*0022*/ 	.short	0x0008
        /*0024*/ 	.byte	0x00, 0xf5, 0x21, 0x00


	//----- nvinfo : EIATTR_KPARAM_INFO
	.align		4
.L_29:
        /*0028*/ 	.byte	0x04, 0x17
        /*002a*/ 	.short	(.L_31 - .L_30)
.L_30:
        /*002c*/ 	.word	0x00000000
        /*0030*/ 	.short	0x0000
        /*0032*/ 	.short	0x0000
        /*0034*/ 	.byte	0x00, 0xf5, 0x21, 0x00


	//----- nvinfo : EIATTR_SPARSE_MMA_MASK
	.align		4
.L_31:
        /*0038*/ 	.byte	0x03, 0x50
        /*003a*/ 	.short	0x0000


	//----- nvinfo : EIATTR_MAXREG_COUNT
	.align		4
        /*003c*/ 	.byte	0x03, 0x1b
        /*003e*/ 	.short	0x00ff


	//----- nvinfo : EIATTR_NUM_BARRIERS
	.align		4
        /*0040*/ 	.byte	0x02, 0x4c
        /*0042*/ 	.byte	0x01
	.zero		1


	//----- nvinfo : EIATTR_MERCURY_ISA_VERSION
	.align		4
        /*0044*/ 	.byte	0x03, 0x5f
        /*0046*/ 	.short	0x0101


	//----- nvinfo : EIATTR_VRC_CTA_INIT_COUNT
	.align		4
        /*0048*/ 	.byte	0x02, 0x4a
	.zero		1
	.zero		1


	//----- nvinfo : EIATTR_EXIT_INSTR_OFFSETS
	.align		4
        /*004c*/ 	.byte	0x04, 0x1c
        /*004e*/ 	.short	(.L_33 - .L_32)


	//   ....[0]....
.L_32:
        /*0050*/ 	.word	0x00000140


	//   ....[1]....
        /*0054*/ 	.word	0x00000190


	//----- nvinfo : EIATTR_CBANK_PARAM_SIZE
	.align		4
.L_33:
        /*0058*/ 	.byte	0x03, 0x19
        /*005a*/ 	.short	0x0018


	//----- nvinfo : EIATTR_PARAM_CBANK
	.align		4
        /*005c*/ 	.byte	0x04, 0x0a
        /*005e*/ 	.short	(.L_35 - .L_34)
	.align		4
.L_34:
        /*0060*/ 	.word	index@(.nv.constant0._Z8getmaxcuPjS_S_)
        /*0064*/ 	.short	0x0380
        /*0066*/ 	.short	0x0018


	//----- nvinfo : EIATTR_SW_WAR
	.align		4
.L_35:
        /*0068*/ 	.byte	0x04, 0x36
        /*006a*/ 	.short	(.L_37 - .L_36)
.L_36:
        /*006c*/ 	.word	0x00000008
.L_37:


//--------------------- .nv.callgraph             --------------------------
	.section	.nv.callgraph,"",@"SHT_CUDA_CALLGRAPH"
	.align	4
	.sectionentsize	8
	.align		4
        /*0000*/ 	.word	0x00000000
	.align		4
        /*0004*/ 	.word	0xffffffff
	.align		4
        /*0008*/ 	.word	0x00000000
	.align		4
        /*000c*/ 	.word	0xfffffffe
	.align		4
        /*0010*/ 	.word	0x00000000
	.align		4
        /*0014*/ 	.word	0xfffffffd
	.align		4
        /*0018*/ 	.word	0x00000000
	.align		4
        /*001c*/ 	.word	0xfffffffc


//--------------------- .text._Z10finalmaxcuPjS_  --------------------------
	.section	.text._Z10finalmaxcuPjS_,"ax",@progbits
	.align	128
        .global         _Z10finalmaxcuPjS_
        .type           _Z10finalmaxcuPjS_,@function
        .size           _Z10finalmaxcuPjS_,(.L_x_2 - _Z10finalmaxcuPjS_)
        .other          _Z10finalmaxcuPjS_,@"STO_CUDA_ENTRY STV_DEFAULT"
_Z10finalmaxcuPjS_:
.text._Z10finalmaxcuPjS_:
[----:B------:R-:W-:Y:S01]  /*0000*/  LDC R1, c[0x0][0x37c] ;  /* 0x0000df00ff017b82 */ /* 0x000fe20000000800 */
[----:B------:R-:W0:Y:S01]  /*0010*/  S2R R5, SR_TID.X ;  /* 0x0000000000057919 */ /* 0x000e220000002100 */
[----:B------:R-:W0:Y:S01]  /*0020*/  LDCU UR4, c[0x0][0x360] ;  /* 0x00006c00ff0477ac */ /* 0x000e220008000800 */
[----:B------:R-:W-:Y:S01]  /*0030*/  IMAD.MOV.U32 R7, RZ, RZ, RZ ;  /* 0x000000ffff077224 */ /* 0x000fe200078e00ff */
[----:B------:R-:W1:Y:S01]  /*0040*/  LDCU.64 UR6, c[0x0][0x358] ;  /* 0x00006b00ff0677ac */ /* 0x000e620008000a00 */
[----:B0-----:R-:W-:-:S13]  /*0050*/  ISETP.GE.U32.AND P0, PT, R5, UR4, PT ;  /* 0x0000000405007c0c */ /* 0x001fda000bf06070 */
[----:B------:R-:W0:Y:S02]  /*0060*/  @!P0 LDC.64 R2, c[0x0][0x380] ;  /* 0x0000e000ff028b82 */ /* 0x000e240000000a00 */
[----:B0-----:R-:W-:-:S05]  /*0070*/  @!P0 IMAD.WIDE.U32 R2, R5, 0x4, R2 ;  /* 0x0000000405028825 */ /* 0x001fca00078e0002 */
[----:B-1----:R-:W2:Y:S01]  /*0080*/  @!P0 LDG.E R7, desc[UR6][R2.64] ;  /* 0x0000000602078981 */ /* 0x002ea2000c1e1900 */
[----:B------:R-:W0:Y:S01]  /*0090*/  S2UR UR5, SR_CgaCtaId ;  /* 0x00000000000579c3 */ /* 0x000e220000008800 */
[----:B------:R-:W-:Y:S01]  /*00a0*/  UMOV UR4, 0x400 ;  /* 0x0000040000047882 */ /* 0x000fe20000000000 */
[----:B------:R-:W-:Y:S01]  /*00b0*/  ISETP.NE.AND P0, PT, R5, RZ, PT ;  /* 0x000000ff0500720c */ /* 0x000fe20003f05270 */
[----:B0-----:R-:W-:-:S06]  /*00c0*/  ULEA UR4, UR5, UR4, 0x18 ;  /* 0x0000000405047291 */ /* 0x001fcc000f8ec0ff */
[----:B------:R-:W-:-:S05]  /*00d0*/  LEA R0, R5, UR4, 0x2 ;  /* 0x0000000405007c11 */ /* 0x000fca000f8e10ff */
[----:B--2---:R0:W-:Y:S01]  /*00e0*/  STS [R0], R7 ;  /* 0x0000000700007388 */ /* 0x0041e20000000800 */
[----:B------:R-:W-:Y:S06]  /*00f0*/  BAR.SYNC.DEFER_BLOCKING 0x0 ;  /* 0x0000000000007b1d */ /* 0x000fec0000010000 */
[----:B------:R-:W-:Y:S05]  /*0100*/  @P0 EXIT ;  /* 0x000000000000094d */ /* 0x000fea0003800000 */
[----:B------:R-:W1:Y:S01]  /*0110*/  LDS R5, [UR4] ;  /* 0x00000004ff057984 */ /* 0x000e620008000800 */
[----:B------:R-:W1:Y:S03]  /*0120*/  LDC.64 R2, c[0x0][0x388] ;  /* 0x0000e200ff027b82 */ /* 0x000e660000000a00 */
[----:B-1----:R-:W-:Y:S01]  /*0130*/  STG.E desc[UR6][R2.64], R5 ;  /* 0x0000000502007986 */ /* 0x002fe2000c101906 */
[----:B------:R-:W-:Y:S05]  /*0140*/  EXIT ;  /* 0x000000000000794d */ /* 0x000fea0003800000 */
.L_x_0:
[----:B------:R-:W-:-:S00]  /*0150*/  BRA `(.L_x_0) ;  /* 0xfffffffc00fc7947 */ /* 0x000fc0000383ffff */
[----:B------:R-:W-:-:S00]  /*0160*/  NOP ;  /* 0x0000000000007918 */ /* 0x000fc00000000000 */
        /* <DEDUP_REMOVED lines=9> */
.L_x_2:


//--------------------- .text._Z8getmaxcuPjS_S_   --------------------------
	.section	.text._Z8getmaxcuPjS_S_,"ax",@progbits
	.align	128
        .global         _Z8getmaxcuPjS_S_
        .type           _Z8getmaxcuPjS_S_,@function
        .size           _Z8getmaxcuPjS_S_,(.L_x_3 - _Z8getmaxcuPjS_S_)
        .other          _Z8getmaxcuPjS_S_,@"STO_CUDA_ENTRY STV_DEFAULT"
_Z8getmaxcuPjS_S_:
.text._Z8getmaxcuPjS_S_:
[----:B------:R-:W-:Y:S08]  /*0000*/  LDC R1, c[0x0][0x37c] ;  /* 0x0000df00ff017b82 */ /* 0x000ff00000000800 */
[----:B------:R-:W0:Y:S01]  /*0010*/  LDC.64 R2, c[0x0][0x390] ;  /* 0x0000e400ff027b82 */ /* 0x000e220000000a00 */
[----:B------:R-:W0:Y:S02]  /*0020*/  LDCU.64 UR6, c[0x0][0x358] ;  /* 0x00006b00ff0677ac */ /* 0x000e240008000a00 */
[----:B0-----:R-:W2:Y:S01]  /*0030*/  LDG.E R2, desc[UR6][R2.64] ;  /* 0x0000000602027981 */ /* 0x001ea2000c1e1900 */
[----:B------:R-:W0:Y:S01]  /*0040*/  LDCU UR4, c[0x0][0x360] ;  /* 0x00006c00ff0477ac */ /* 0x000e220008000800 */
[----:B------:R-:W-:Y:S01]  /*0050*/  HFMA2 R11, -RZ, RZ, 0, 0 ;  /* 0x00000000ff0b7431 */ /* 0x000fe200000001ff */
[----:B------:R-:W0:Y:S01]  /*0060*/  S2R R0, SR_TID.X ;  /* 0x0000000000007919 */ /* 0x000e220000002100 */
[----:B------:R-:W0:Y:S02]  /*0070*/  S2R R9, SR_CTAID.X ;  /* 0x0000000000097919 */ /* 0x000e240000002500 */
[----:B0-----:R-:W-:-:S05]  /*0080*/  IMAD R7, R9, UR4, R0 ;  /* 0x0000000409077c24 */ /* 0x001fca000f8e0200 */
[----:B--2---:R-:W-:-:S13]  /*0090*/  ISETP.GE.U32.AND P0, PT, R7, R2, PT ;  /* 0x000000020700720c */ /* 0x004fda0003f06070 */
[----:B------:R-:W0:Y:S02]  /*00a0*/  @!P0 LDC.64 R4, c[0x0][0x380] ;  /* 0x0000e000ff048b82 */ /* 0x000e240000000a00 */
[----:B0-----:R-:W-:-:S05]  /*00b0*/  @!P0 IMAD.WIDE.U32 R4, R7, 0x4, R4 ;  /* 0x0000000407048825 */ /* 0x001fca00078e0004 */
[----:B------:R-:W2:Y:S01]  /*00c0*/  @!P0 LDG.E R11, desc[UR6][R4.64] ;  /* 0x00000006040b8981 */ /* 0x000ea2000c1e1900 */
        /* <DEDUP_REMOVED lines=9> */
[----:B------:R-:W2:Y:S02]  /*0160*/  LDC.64 R2, c[0x0][0x388] ;  /* 0x0000e200ff027b82 */ /* 0x000ea40000000a00 */
[----:B--2---:R-:W-:-:S05]  /*0170*/  IMAD.WIDE.U32 R2, R9, 0x4, R2 ;  /* 0x0000000409027825 */ /* 0x004fca00078e0002 */
[----:B-1----:R-:W-:Y:S01]  /*0180*/  STG.E desc[UR6][R2.64], R5 ;  /* 0x0000000502007986 */ /* 0x002fe2000c101906 */
[----:B------:R-:W-:Y:S05]  /*0190*/  EXIT ;  /* 0x000000000000794d */ /* 0x000fea0003800000 */
.L_x_1:
        /* <DEDUP_REMOVED lines=14> */
.L_x_3:


//--------------------- .nv.shared._Z10finalmaxcuPjS_ --------------------------
	.section	.nv.shared._Z10finalmaxcuPjS_,"aw",@nobits
	.sectionflags	@""
	.align	16
	.zero		1024


//--------------------- .nv.shared.reserved.0     --------------------------
	.section	.nv.shared.reserved.0,"aw",@nobits
	.weak		__nv_reservedSMEM_offset_0_alias
	.size		__nv_reservedSMEM_offset_0_alias, 0, 64
	.other		__nv_reservedSMEM_offset_0_alias,@"STO_CUDA_RESERVED_SHARED STV_DEFAULT"
__nv_reservedSMEM_offset_0_alias:
	.zero		0
	.zero		64


//--------------------- .nv.shared._Z8getmaxcuPjS_S_ --------------------------
	.section	.nv.shared._Z8getmaxcuPjS_S_,"aw",@nobits
	.sectionflags	@""
	.align	16
	.zero		1024


//--------------------- .nv.constant0._Z10finalmaxcuPjS_ --------------------------
	.section	.nv.constant0._Z10finalmaxcuPjS_,"a",@progbits
	.sectionflags	@""
	.align	4
.nv.constant0._Z10finalmaxcuPjS_:
	.zero		912


//--------------------- .nv.constant0._Z8getmaxcuPjS_S_ --------------------------
	.section	.nv.constant0._Z8getmaxcuPjS_S_,"a",@progbits
	.sectionflags	@""
	.align	4
.nv.constant0._Z8getmaxcuPjS_S_:
	.zero		920


//--------------------- SYMBOLS --------------------------

	.type		.nv.reservedSmem.offset0,@object
	.size		.nv.reservedSmem.offset0,0x4
	.type		.nv.reservedSmem.cap,@object
	.size		.nv.reservedSmem.cap,0x4
